//
// Generated by NVIDIA NVVM Compiler
//
// Compiler Build ID: CL-36424714
// Cuda compilation tools, release 13.0, V13.0.88
// Based on NVVM 20.0.0
//

.version 9.0
.target sm_100
.address_size 64

	// .globl	_Z8justcopyPfS_ii

.visible .entry _Z8justcopyPfS_ii(
	.param .u64 .ptr .align 1 _Z8justcopyPfS_ii_param_0,
	.param .u64 .ptr .align 1 _Z8justcopyPfS_ii_param_1,
	.param .u32 _Z8justcopyPfS_ii_param_2,
	.param .u32 _Z8justcopyPfS_ii_param_3
)
{
	.reg .pred 	%p<4>;
	.reg .b32 	%r<14>;
	.reg .b32 	%f<2>;
	.reg .b64 	%rd<8>;

	ld.param.u64 	%rd1, [_Z8justcopyPfS_ii_param_0];
	ld.param.u64 	%rd2, [_Z8justcopyPfS_ii_param_1];
	ld.param.u32 	%r4, [_Z8justcopyPfS_ii_param_2];
	ld.param.u32 	%r5, [_Z8justcopyPfS_ii_param_3];
	mov.u32 	%r6, %ctaid.x;
	mov.u32 	%r7, %ntid.x;
	mov.u32 	%r8, %tid.x;
	mad.lo.s32 	%r1, %r6, %r7, %r8;
	mov.u32 	%r9, %ctaid.y;
	mov.u32 	%r10, %ntid.y;
	mov.u32 	%r11, %tid.y;
	mad.lo.s32 	%r12, %r9, %r10, %r11;
	setp.ge.u32 	%p1, %r1, %r4;
	setp.ge.u32 	%p2, %r12, %r5;
	or.pred  	%p3, %p1, %p2;
	@%p3 bra 	$L__BB0_2;
	cvta.to.global.u64 	%rd3, %rd2;
	cvta.to.global.u64 	%rd4, %rd1;
	mad.lo.s32 	%r13, %r5, %r1, %r12;
	mul.wide.u32 	%rd5, %r13, 4;
	add.s64 	%rd6, %rd3, %rd5;
	ld.global.f32 	%f1, [%rd6];
	add.s64 	%rd7, %rd4, %rd5;
	st.global.f32 	[%rd7], %f1;
$L__BB0_2:
	ret;

}
	// .globl	_Z14naivetransposePfS_ii
.visible .entry _Z14naivetransposePfS_ii(
	.param .u64 .ptr .align 1 _Z14naivetransposePfS_ii_param_0,
	.param .u64 .ptr .align 1 _Z14naivetransposePfS_ii_param_1,
	.param .u32 _Z14naivetransposePfS_ii_param_2,
	.param .u32 _Z14naivetransposePfS_ii_param_3
)
{
	.reg .pred 	%p<4>;
	.reg .b32 	%r<15>;
	.reg .b32 	%f<2>;
	.reg .b64 	%rd<9>;

	ld.param.u64 	%rd1, [_Z14naivetransposePfS_ii_param_0];
	ld.param.u64 	%rd2, [_Z14naivetransposePfS_ii_param_1];
	ld.param.u32 	%r3, [_Z14naivetransposePfS_ii_param_2];
	ld.param.u32 	%r5, [_Z14naivetransposePfS_ii_param_3];
	mov.u32 	%r6, %ctaid.x;
	mov.u32 	%r7, %ntid.x;
	mov.u32 	%r8, %tid.x;
	mad.lo.s32 	%r1, %r6, %r7, %r8;
	mov.u32 	%r9, %ctaid.y;
	mov.u32 	%r10, %ntid.y;
	mov.u32 	%r11, %tid.y;
	mad.lo.s32 	%r12, %r9, %r10, %r11;
	setp.ge.u32 	%p1, %r1, %r3;
	setp.ge.u32 	%p2, %r12, %r5;
	or.pred  	%p3, %p1, %p2;
	@%p3 bra 	$L__BB1_2;
	cvta.to.global.u64 	%rd3, %rd2;
	cvta.to.global.u64 	%rd4, %rd1;
	mad.lo.s32 	%r13, %r3, %r12, %r1;
	mul.wide.u32 	%rd5, %r13, 4;
	add.s64 	%rd6, %rd3, %rd5;
	ld.global.f32 	%f1, [%rd6];
	mad.lo.s32 	%r14, %r5, %r1, %r12;
	mul.wide.u32 	%rd7, %r14, 4;
	add.s64 	%rd8, %rd4, %rd7;
	st.global.f32 	[%rd8], %f1;
$L__BB1_2:
	ret;

}


// ===== COMPILED SASS (sm_100) =====

	.target	sm_100

	.elftype	@"ET_EXEC"


//--------------------- .note.nv.tkinfo           --------------------------
	.section	.note.nv.tkinfo,"",@"SHT_NOTE"
	.sectionflags	@"SHF_NOTE_NV_TKINFO"
	.tkinfo
        /*0018*/ 	.word	0x00000002
        /*0030*/ 	.string	""
        /*0030*/ 	.string	"ptxas"
        /*0030*/ 	.string	"Cuda compilation tools, release 13.0, V13.0.88"
        /*0030*/ 	.string	"Build cuda_13.0.r13.0/compiler.36424714_0"
        /*0030*/ 	.string	"-arch sm_100 -m 64 "



//--------------------- .note.nv.cuinfo           --------------------------
	.section	.note.nv.cuinfo,"",@"SHT_NOTE"
	.sectionflags	@"SHF_NOTE_NV_CUINFO"
        /*0018*/ 	.short	0x0002
        /*001a*/ 	.short	0x0064
        /*001c*/ 	.short	0x0082
	.zero		2


//--------------------- .nv.info                  --------------------------
	.section	.nv.info,"",@"SHT_CUDA_INFO"
	.align	4


	//----- nvinfo : EIATTR_REGCOUNT
	.align		4
        /*0000*/ 	.byte	0x04, 0x2f
        /*0002*/ 	.short	(.L_1 - .L_0)
	.align		4
.L_0:
        /*0004*/ 	.word	index@(_Z8justcopyPfS_ii)
        /*0008*/ 	.word	0x0000000a


	//----- nvinfo : EIATTR_FRAME_SIZE
	.align		4
.L_1:
        /*000c*/ 	.byte	0x04, 0x11
        /*000e*/ 	.short	(.L_3 - .L_2)
	.align		4
.L_2:
        /*0010*/ 	.word	index@(_Z8justcopyPfS_ii)
        /*0014*/ 	.word	0x00000000


	//----- nvinfo : EIATTR_REGCOUNT
	.align		4
.L_3:
        /*0018*/ 	.byte	0x04, 0x2f
        /*001a*/ 	.short	(.L_5 - .L_4)
	.align		4
.L_4:
        /*001c*/ 	.word	index@(_Z14naivetransposePfS_ii)
        /*0020*/ 	.word	0x0000000a


	//----- nvinfo : EIATTR_FRAME_SIZE
	.align		4
.L_5:
        /*0024*/ 	.byte	0x04, 0x11
        /*0026*/ 	.short	(.L_7 - .L_6)
	.align		4
.L_6:
        /*0028*/ 	.word	index@(_Z14naivetransposePfS_ii)
        /*002c*/ 	.word	0x00000000


	//----- nvinfo : EIATTR_MIN_STACK_SIZE
	.align		4
.L_7:
        /*0030*/ 	.byte	0x04, 0x12
        /*0032*/ 	.short	(.L_9 - .L_8)
	.align		4
.L_8:
        /*0034*/ 	.word	index@(_Z14naivetransposePfS_ii)
        /*0038*/ 	.word	0x00000000


	//----- nvinfo : EIATTR_MIN_STACK_SIZE
	.align		4
.L_9:
        /*003c*/ 	.byte	0x04, 0x12
        /*003e*/ 	.short	(.L_11 - .L_10)
	.align		4
.L_10:
        /*0040*/ 	.word	index@(_Z8justcopyPfS_ii)
        /*0044*/ 	.word	0x00000000
.L_11:


//--------------------- .nv.compat                --------------------------
	.section	.nv.compat,"",@"SHT_CUDA_COMPAT_INFO"
	.align	4
        /*0000*/ 	.byte	0x02, 0x09, 0x00, 0x00, 0x02, 0x02, 0x01, 0x00, 0x02, 0x05, 0x05, 0x00, 0x03, 0x07, 0x01, 0x01
        /*0010*/ 	.byte	0x02, 0x03, 0x00, 0x00, 0x02, 0x06, 0x01, 0x00, 0x04, 0x0b, 0x08, 0x00, 0x09, 0x00, 0x00, 0x00
        /*0020*/ 	.byte	0x00, 0x00, 0x00, 0x00


//--------------------- .nv.info._Z14naivetransposePfS_ii --------------------------
	.section	.nv.info._Z14naivetransposePfS_ii,"",@"SHT_CUDA_INFO"
	.sectionflags	@""
	.align	4


	//----- nvinfo : EIATTR_CUDA_API_VERSION
	.align		4
        /*0000*/ 	.byte	0x04, 0x37
        /*0002*/ 	.short	(.L_13 - .L_12)
.L_12:
        /*0004*/ 	.word	0x00000082


	//----- nvinfo : EIATTR_KPARAM_INFO
	.align		4
.L_13:
        /*0008*/ 	.byte	0x04, 0x17
        /*000a*/ 	.short	(.L_15 - .L_14)
.L_14:
        /*000c*/ 	.word	0x00000000
        /*0010*/ 	.short	0x0003
        /*0012*/ 	.short	0x0014
        /*0014*/ 	.byte	0x00, 0xf0, 0x11, 0x00


	//----- nvinfo : EIATTR_KPARAM_INFO
	.align		4
.L_15:
        /*0018*/ 	.byte	0x04, 0x17
        /*001a*/ 	.short	(.L_17 - .L_16)
.L_16:
        /*001c*/ 	.word	0x00000000
        /*0020*/ 	.short	0x0002
        /*0022*/ 	.short	0x0010
        /*0024*/ 	.byte	0x00, 0xf0, 0x11, 0x00


	//----- nvinfo : EIATTR_KPARAM_INFO
	.align		4
.L_17:
        /*0028*/ 	.byte	0x04, 0x17
        /*002a*/ 	.short	(.L_19 - .L_18)
.L_18:
        /*002c*/ 	.word	0x00000000
        /*0030*/ 	.short	0x0001
        /*0032*/ 	.short	0x0008
        /*0034*/ 	.byte	0x00, 0xf5, 0x21, 0x00


	//----- nvinfo : EIATTR_KPARAM_INFO
	.align		4
.L_19:
        /*0038*/ 	.byte	0x04, 0x17
        /*003a*/ 	.short	(.L_21 - .L_20)
.L_20:
        /*003c*/ 	.word	0x00000000
        /*0040*/ 	.short	0x0000
        /*0042*/ 	.short	0x0000
        /*0044*/ 	.byte	0x00, 0xf5, 0x21, 0x00


	//----- nvinfo : EIATTR_SPARSE_MMA_MASK
	.align		4
.L_21:
        /*0048*/ 	.byte	0x03, 0x50
        /*004a*/ 	.short	0x0000


	//----- nvinfo : EIATTR_MAXREG_COUNT
	.align		4
        /*004c*/ 	.byte	0x03, 0x1b
        /*004e*/ 	.short	0x00ff


	//----- nvinfo : EIATTR_MERCURY_ISA_VERSION
	.align		4
        /*0050*/ 	.byte	0x03, 0x5f
        /*0052*/ 	.short	0x0101


	//----- nvinfo : EIATTR_VRC_CTA_INIT_COUNT
	.align		4
        /*0054*/ 	.byte	0x02, 0x4a
	.zero		1
	.zero		1


	//----- nvinfo : EIATTR_EXIT_INSTR_OFFSETS
	.align		4
        /*0058*/ 	.byte	0x04, 0x1c
        /*005a*/ 	.short	(.L_23 - .L_22)


	//   ....[0]....
.L_22:
        /*005c*/ 	.word	0x000000c0


	//   ....[1]....
        /*0060*/ 	.word	0x00000160


	//----- nvinfo : EIATTR_CBANK_PARAM_SIZE
	.align		4
.L_23:
        /*0064*/ 	.byte	0x03, 0x19
        /*0066*/ 	.short	0x0018


	//----- nvinfo : EIATTR_PARAM_CBANK
	.align		4
        /*0068*/ 	.byte	0x04, 0x0a
        /*006a*/ 	.short	(.L_25 - .L_24)
	.align		4
.L_24:
        /*006c*/ 	.word	index@(.nv.constant0._Z14naivetransposePfS_ii)
        /*0070*/ 	.short	0x0380
        /*0072*/ 	.short	0x0018


	//----- nvinfo : EIATTR_SW_WAR
	.align		4
.L_25:
        /*0074*/ 	.byte	0x04, 0x36
        /*0076*/ 	.short	(.L_27 - .L_26)
.L_26:
        /*0078*/ 	.word	0x00000008
.L_27:


//--------------------- .nv.info._Z8justcopyPfS_ii --------------------------
	.section	.nv.info._Z8justcopyPfS_ii,"",@"SHT_CUDA_INFO"
	.sectionflags	@""
	.align	4


	//----- nvinfo : EIATTR_CUDA_API_VERSION
	.align		4
        /*0000*/ 	.byte	0x04, 0x37
        /*0002*/ 	.short	(.L_29 - .L_28)
.L_28:
        /*0004*/ 	.word	0x00000082


	//----- nvinfo : EIATTR_KPARAM_INFO
	.align		4
.L_29:
        /*0008*/ 	.byte	0x04, 0x17
        /*000a*/ 	.short	(.L_31 - .L_30)
.L_30:
        /*000c*/ 	.word	0x00000000
        /*0010*/ 	.short	0x0003
        /*0012*/ 	.short	0x0014
        /*0014*/ 	.byte	0x00, 0xf0, 0x11, 0x00


	//----- nvinfo : EIATTR_KPARAM_INFO
	.align		4
.L_31:
        /*0018*/ 	.byte	0x04, 0x17
        /*001a*/ 	.short	(.L_33 - .L_32)
.L_32:
        /*001c*/ 	.word	0x00000000
        /*0020*/ 	.short	0x0002
        /*0022*/ 	.short	0x0010
        /*0024*/ 	.byte	0x00, 0xf0, 0x11, 0x00


	//----- nvinfo : EIATTR_KPARAM_INFO
	.align		4
.L_33:
        /*0028*/ 	.byte	0x04, 0x17
        /*002a*/ 	.short	(.L_35 - .L_34)
.L_34:
        /*002c*/ 	.word	0x00000000
        /*0030*/ 	.short	0x0001
        /*0032*/ 	.short	0x0008
        /*0034*/ 	.byte	0x00, 0xf5, 0x21, 0x00


	//----- nvinfo : EIATTR_KPARAM_INFO
	.align		4
.L_35:
        /*0038*/ 	.byte	0x04, 0x17
        /*003a*/ 	.short	(.L_37 - .L_36)
.L_36:
        /*003c*/ 	.word	0x00000000
        /*0040*/ 	.short	0x0000
        /*0042*/ 	.short	0x0000
        /*0044*/ 	.byte	0x00, 0xf5, 0x21, 0x00


	//----- nvinfo : EIATTR_SPARSE_MMA_MASK
	.align		4
.L_37:
        /*0048*/ 	.byte	0x03, 0x50
        /*004a*/ 	.short	0x0000


	//----- nvinfo : EIATTR_MAXREG_COUNT
	.align		4
        /*004c*/ 	.byte	0x03, 0x1b
        /*004e*/ 	.short	0x00ff


	//----- nvinfo : EIATTR_MERCURY_ISA_VERSION
	.align		4
        /*0050*/ 	.byte	0x03, 0x5f
        /*0052*/ 	.short	0x0101


	//----- nvinfo : EIATTR_VRC_CTA_INIT_COUNT
	.align		4
        /*0054*/ 	.byte	0x02, 0x4a
	.zero		1
	.zero		1


	//----- nvinfo : EIATTR_EXIT_INSTR_OFFSETS
	.align		4
        /*0058*/ 	.byte	0x04, 0x1c
        /*005a*/ 	.short	(.L_39 - .L_38)


	//   ....[0]....
.L_38:
        /*005c*/ 	.word	0x000000c0


	//   ....[1]....
        /*0060*/ 	.word	0x00000150


	//----- nvinfo : EIATTR_CBANK_PARAM_SIZE
	.align		4
.L_39:
        /*0064*/ 	.byte	0x03, 0x19
        /*0066*/ 	.short	0x0018


	//----- nvinfo : EIATTR_PARAM_CBANK
	.align		4
        /*0068*/ 	.byte	0x04, 0x0a
        /*006a*/ 	.short	(.L_41 - .L_40)
	.align		4
.L_40:
        /*006c*/ 	.word	index@(.nv.constant0._Z8justcopyPfS_ii)
        /*0070*/ 	.short	0x0380
        /*0072*/ 	.short	0x0018


	//----- nvinfo : EIATTR_SW_WAR
	.align		4
.L_41:
        /*0074*/ 	.byte	0x04, 0x36
        /*0076*/ 	.short	(.L_43 - .L_42)
.L_42:
        /*0078*/ 	.word	0x00000008
.L_43:


//--------------------- .nv.callgraph             --------------------------
	.section	.nv.callgraph,"",@"SHT_CUDA_CALLGRAPH"
	.align	4
	.sectionentsize	8
	.align		4
        /*0000*/ 	.word	0x00000000
	.align		4
        /*0004*/ 	.word	0xffffffff
	.align		4
        /*0008*/ 	.word	0x00000000
	.align		4
        /*000c*/ 	.word	0xfffffffe
	.align		4
        /*0010*/ 	.word	0x00000000
	.align		4
        /*0014*/ 	.word	0xfffffffd
	.align		4
        /*0018*/ 	.word	0x00000000
	.align		4
        /*001c*/ 	.word	0xfffffffc


//--------------------- .text._Z14naivetransposePfS_ii --------------------------
	.section	.text._Z14naivetransposePfS_ii,"ax",@progbits
	.align	128
        .global         _Z14naivetransposePfS_ii
        .type           _Z14naivetransposePfS_ii,@function
        .size           _Z14naivetransposePfS_ii,(.L_x_2 - _Z14naivetransposePfS_ii)
        .other          _Z14naivetransposePfS_ii,@"STO_CUDA_ENTRY STV_DEFAULT"
_Z14naivetransposePfS_ii:
.text._Z14naivetransposePfS_ii:
[----:B------:R-:W-:Y:S01]  /*0000*/  LDC R1, c[0x0][0x37c] ;  /* 0x0000df00ff017b82 */ /* 0x000fe20000000800 */
[----:B------:R-:W0:Y:S07]  /*0010*/  S2R R2, SR_TID.Y ;  /* 0x0000000000027919 */ /* 0x000e2e0000002200 */
[----:B------:R-:W1:Y:S01]  /*0020*/  LDC R0, c[0x0][0x360] ;  /* 0x0000d800ff007b82 */ /* 0x000e620000000800 */
[----:B------:R-:W2:Y:S01]  /*0030*/  LDCU.64 UR6, c[0x0][0x390] ;  /* 0x00007200ff0677ac */ /* 0x000ea20008000a00 */
[----:B------:R-:W1:Y:S06]  /*0040*/  S2R R3, SR_TID.X ;  /* 0x0000000000037919 */ /* 0x000e6c0000002100 */
[----:B------:R-:W0:Y:S08]  /*0050*/  S2UR UR5, SR_CTAID.Y ;  /* 0x00000000000579c3 */ /* 0x000e300000002600 */
[----:B------:R-:W0:Y:S08]  /*0060*/  LDC R7, c[0x0][0x364] ;  /* 0x0000d900ff077b82 */ /* 0x000e300000000800 */
[----:B------:R-:W1:Y:S01]  /*0070*/  S2UR UR4, SR_CTAID.X ;  /* 0x00000000000479c3 */ /* 0x000e620000002500 */
[----:B0-----:R-:W-:-:S05]  /*0080*/  IMAD R7, R7, UR5, R2 ;  /* 0x0000000507077c24 */ /* 0x001fca000f8e0202 */
[----:B--2---:R-:W-:Y:S01]  /*0090*/  ISETP.GE.U32.AND P0, PT, R7, UR7, PT ;  /* 0x0000000707007c0c */ /* 0x004fe2000bf06070 */
[----:B-1----:R-:W-:-:S05]  /*00a0*/  IMAD R0, R0, UR4, R3 ;  /* 0x0000000400007c24 */ /* 0x002fca000f8e0203 */
[----:B------:R-:W-:-:S13]  /*00b0*/  ISETP.GE.U32.OR P0, PT, R0, UR6, P0 ;  /* 0x0000000600007c0c */ /* 0x000fda0008706470 */
[----:B------:R-:W-:Y:S05]  /*00c0*/  @P0 EXIT ;  /* 0x000000000000094d */ /* 0x000fea0003800000 */
[----:B------:R-:W0:Y:S01]  /*00d0*/  LDC.64 R2, c[0x0][0x388] ;  /* 0x0000e200ff027b82 */ /* 0x000e220000000a00 */
[----:B------:R-:W1:Y:S01]  /*00e0*/  LDCU.64 UR4, c[0x0][0x358] ;  /* 0x00006b00ff0477ac */ /* 0x000e620008000a00 */
[----:B------:R-:W-:-:S04]  /*00f0*/  IMAD R5, R7, UR6, R0 ;  /* 0x0000000607057c24 */ /* 0x000fc8000f8e0200 */
[----:B0-----:R-:W-:Y:S02]  /*0100*/  IMAD.WIDE.U32 R2, R5, 0x4, R2 ;  /* 0x0000000405027825 */ /* 0x001fe400078e0002 */
[----:B------:R-:W0:Y:S04]  /*0110*/  LDC.64 R4, c[0x0][0x380] ;  /* 0x0000e000ff047b82 */ /* 0x000e280000000a00 */
[----:B-1----:R-:W2:Y:S01]  /*0120*/  LDG.E R3, desc[UR4][R2.64] ;  /* 0x0000000402037981 */ /* 0x002ea2000c1e1900 */
[----:B------:R-:W-:-:S04]  /*0130*/  IMAD R7, R0, UR7, R7 ;  /* 0x0000000700077c24 */ /* 0x000fc8000f8e0207 */
[----:B0-----:R-:W-:-:S05]  /*0140*/  IMAD.WIDE.U32 R4, R7, 0x4, R4 ;  /* 0x0000000407047825 */ /* 0x001fca00078e0004 */
[----:B--2---:R-:W-:Y:S01]  /*0150*/  STG.E desc[UR4][R4.64], R3 ;  /* 0x0000000304007986 */ /* 0x004fe2000c101904 */
[----:B------:R-:W-:Y:S05]  /*0160*/  EXIT ;  /* 0x000000000000794d */ /* 0x000fea0003800000 */
.L_x_0:
[----:B------:R-:W-:-:S00]  /*0170*/  BRA `(.L_x_0) ;  /* 0xfffffffc00fc7947 */ /* 0x000fc0000383ffff */
[----:B------:R-:W-:-:S00]  /*0180*/  NOP ;  /* 0x0000000000007918 */ /* 0x000fc00000000000 */
[----:B------:R-:W-:-:S00]  /*0190*/  NOP ;  /* 0x0000000000007918 */ /* 0x000fc00000000000 */
[----:B------:R-:W-:-:S00]  /*01a0*/  NOP ;  /* 0x0000000000007918 */ /* 0x000fc00000000000 */
[----:B------:R-:W-:-:S00]  /*01b0*/  NOP ;  /* 0x0000000000007918 */ /* 0x000fc00000000000 */
[----:B------:R-:W-:-:S00]  /*01c0*/  NOP ;  /* 0x0000000000007918 */ /* 0x000fc00000000000 */
[----:B------:R-:W-:-:S00]  /*01d0*/  NOP ;  /* 0x0000000000007918 */ /* 0x000fc00000000000 */
[----:B------:R-:W-:-:S00]  /*01e0*/  NOP ;  /* 0x0000000000007918 */ /* 0x000fc00000000000 */
[----:B------:R-:W-:-:S00]  /*01f0*/  NOP ;  /* 0x0000000000007918 */ /* 0x000fc00000000000 */
.L_x_2:


//--------------------- .text._Z8justcopyPfS_ii   --------------------------
	.section	.text._Z8justcopyPfS_ii,"ax",@progbits
	.align	128
        .global         _Z8justcopyPfS_ii
        .type           _Z8justcopyPfS_ii,@function
        .size           _Z8justcopyPfS_ii,(.L_x_3 - _Z8justcopyPfS_ii)
        .other          _Z8justcopyPfS_ii,@"STO_CUDA_ENTRY STV_DEFAULT"
_Z8justcopyPfS_ii:
.text._Z8justcopyPfS_ii:
        /* <DEDUP_REMOVED lines=15> */
[----:B------:R-:W-:-:S06]  /*00f0*/  IMAD R7, R0, UR7, R5 ;  /* 0x0000000700077c24 */ /* 0x000fcc000f8e0205 */
[----:B------:R-:W2:Y:S01]  /*0100*/  LDC.64 R4, c[0x0][0x380] ;  /* 0x0000e000ff047b82 */ /* 0x000ea20000000a00 */
[----:B0-----:R-:W-:-:S06]  /*0110*/  IMAD.WIDE.U32 R2, R7, 0x4, R2 ;  /* 0x0000000407027825 */ /* 0x001fcc00078e0002 */
[----:B-1----:R-:W3:Y:S01]  /*0120*/  LDG.E R3, desc[UR4][R2.64] ;  /* 0x0000000402037981 */ /* 0x002ee2000c1e1900 */
[----:B--2---:R-:W-:-:S05]  /*0130*/  IMAD.WIDE.U32 R4, R7, 0x4, R4 ;  /* 0x0000000407047825 */ /* 0x004fca00078e0004 */
[----:B---3--:R-:W-:Y:S01]  /*0140*/  STG.E desc[UR4][R4.64], R3 ;  /* 0x0000000304007986 */ /* 0x008fe2000c101904 */
[----:B------:R-:W-:Y:S05]  /*0150*/  EXIT ;  /* 0x000000000000794d */ /* 0x000fea0003800000 */
.L_x_1:
        /* <DEDUP_REMOVED lines=10> */
.L_x_3:


//--------------------- .nv.shared.reserved.0     --------------------------
	.section	.nv.shared.reserved.0,"aw",@nobits
	.weak		__nv_reservedSMEM_offset_0_alias
	.size		__nv_reservedSMEM_offset_0_alias, 0, 64
	.other		__nv_reservedSMEM_offset_0_alias,@"STO_CUDA_RESERVED_SHARED STV_DEFAULT"
__nv_reservedSMEM_offset_0_alias:
	.zero		0
	.zero		64


//--------------------- .nv.constant0._Z14naivetransposePfS_ii --------------------------
	.section	.nv.constant0._Z14naivetransposePfS_ii,"a",@progbits
	.sectionflags	@""
	.align	4
.nv.constant0._Z14naivetransposePfS_ii:
	.zero		920


//--------------------- .nv.constant0._Z8justcopyPfS_ii --------------------------
	.section	.nv.constant0._Z8justcopyPfS_ii,"a",@progbits
	.sectionflags	@""
	.align	4
.nv.constant0._Z8justcopyPfS_ii:
	.zero		920


//--------------------- SYMBOLS --------------------------

	.type		.nv.reservedSmem.offset0,@object
	.size		.nv.reservedSmem.offset0,0x4
